//
// Generated by NVIDIA NVVM Compiler
//
// Compiler Build ID: CL-36424714
// Cuda compilation tools, release 13.0, V13.0.88
// Based on NVVM 20.0.0
//

.version 9.0
.target sm_100
.address_size 64

	// .globl	erfGovaluate

.visible .entry erfGovaluate(
	.param .u64 .ptr .align 1 erfGovaluate_param_0,
	.param .u32 erfGovaluate_param_1
)
{
	.reg .pred 	%p<4>;
	.reg .b32 	%r<9>;
	.reg .b32 	%f<27>;
	.reg .b64 	%rd<5>;

	ld.param.u64 	%rd2, [erfGovaluate_param_0];
	ld.param.u32 	%r2, [erfGovaluate_param_1];
	mov.u32 	%r3, %ctaid.y;
	mov.u32 	%r4, %nctaid.x;
	mov.u32 	%r5, %ctaid.x;
	mad.lo.s32 	%r6, %r3, %r4, %r5;
	mov.u32 	%r7, %ntid.x;
	mov.u32 	%r8, %tid.x;
	mad.lo.s32 	%r1, %r6, %r7, %r8;
	setp.ge.s32 	%p1, %r1, %r2;
	@%p1 bra 	$L__BB0_4;
	cvta.to.global.u64 	%rd3, %rd2;
	mul.wide.s32 	%rd4, %r1, 4;
	add.s64 	%rd1, %rd3, %rd4;
	ld.global.f32 	%f1, [%rd1];
	abs.f32 	%f5, %f1;
	setp.ltu.f32 	%p2, %f5, 0f3F8060FE;
	setp.ge.f32 	%p3, %f5, 0f3F8060FE;
	mul.f32 	%f6, %f1, %f1;
	selp.f32 	%f7, %f5, %f6, %p3;
	selp.f32 	%f8, 0f38EB4C3A, 0f38B1E96A, %p3;
	selp.f32 	%f9, 0fBAAE005B, 0fBA574D20, %p3;
	fma.rn.f32 	%f10, %f8, %f7, %f9;
	selp.f32 	%f11, 0f3C09919F, 0f3BAAD5EA, %p3;
	fma.rn.f32 	%f12, %f10, %f7, %f11;
	selp.f32 	%f13, 0fBD24D99A, 0fBCDC1BE7, %p3;
	fma.rn.f32 	%f14, %f12, %f7, %f13;
	selp.f32 	%f15, 0f3E235519, 0f3DE718AF, %p3;
	fma.rn.f32 	%f16, %f14, %f7, %f15;
	selp.f32 	%f17, 0f3F69B4F9, 0fBEC093AC, %p3;
	fma.rn.f32 	%f18, %f16, %f7, %f17;
	selp.f32 	%f19, 0f3F210A14, 0f3E0375D3, %p3;
	fma.rn.f32 	%f20, %f18, %f7, %f19;
	neg.f32 	%f21, %f7;
	selp.f32 	%f22, %f21, %f1, %p3;
	fma.rn.f32 	%f26, %f20, %f22, %f22;
	@%p2 bra 	$L__BB0_3;
	ex2.approx.ftz.f32 	%f23, %f26;
	mov.f32 	%f24, 0f3F800000;
	sub.f32 	%f25, %f24, %f23;
	copysign.f32 	%f26, %f1, %f25;
$L__BB0_3:
	st.global.f32 	[%rd1], %f26;
$L__BB0_4:
	ret;

}


// ===== COMPILED SASS (sm_100) =====

	.target	sm_100

	.elftype	@"ET_EXEC"


//--------------------- .note.nv.tkinfo           --------------------------
	.section	.note.nv.tkinfo,"",@"SHT_NOTE"
	.sectionflags	@"SHF_NOTE_NV_TKINFO"
	.tkinfo
        /*0018*/ 	.word	0x00000002
        /*0030*/ 	.string	""
        /*0030*/ 	.string	"ptxas"
        /*0030*/ 	.string	"Cuda compilation tools, release 13.0, V13.0.88"
        /*0030*/ 	.string	"Build cuda_13.0.r13.0/compiler.36424714_0"
        /*0030*/ 	.string	"-arch sm_100 -m 64 "



//--------------------- .note.nv.cuinfo           --------------------------
	.section	.note.nv.cuinfo,"",@"SHT_NOTE"
	.sectionflags	@"SHF_NOTE_NV_CUINFO"
        /*0018*/ 	.short	0x0002
        /*001a*/ 	.short	0x0064
        /*001c*/ 	.short	0x0082
	.zero		2


//--------------------- .nv.info                  --------------------------
	.section	.nv.info,"",@"SHT_CUDA_INFO"
	.align	4


	//----- nvinfo : EIATTR_REGCOUNT
	.align		4
        /*0000*/ 	.byte	0x04, 0x2f
        /*0002*/ 	.short	(.L_1 - .L_0)
	.align		4
.L_0:
        /*0004*/ 	.word	index@(erfGovaluate)
        /*0008*/ 	.word	0x0000000c


	//----- nvinfo : EIATTR_FRAME_SIZE
	.align		4
.L_1:
        /*000c*/ 	.byte	0x04, 0x11
        /*000e*/ 	.short	(.L_3 - .L_2)
	.align		4
.L_2:
        /*0010*/ 	.word	index@(erfGovaluate)
        /*0014*/ 	.word	0x00000000


	//----- nvinfo : EIATTR_MIN_STACK_SIZE
	.align		4
.L_3:
        /*0018*/ 	.byte	0x04, 0x12
        /*001a*/ 	.short	(.L_5 - .L_4)
	.align		4
.L_4:
        /*001c*/ 	.word	index@(erfGovaluate)
        /*0020*/ 	.word	0x00000000
.L_5:


//--------------------- .nv.compat                --------------------------
	.section	.nv.compat,"",@"SHT_CUDA_COMPAT_INFO"
	.align	4
        /*0000*/ 	.byte	0x02, 0x09, 0x00, 0x00, 0x02, 0x02, 0x01, 0x00, 0x02, 0x05, 0x05, 0x00, 0x03, 0x07, 0x01, 0x01
        /*0010*/ 	.byte	0x02, 0x03, 0x00, 0x00, 0x02, 0x06, 0x01, 0x00, 0x04, 0x0b, 0x08, 0x00, 0x01, 0x00, 0x00, 0x00
        /*0020*/ 	.byte	0x00, 0x00, 0x00, 0x00


//--------------------- .nv.info.erfGovaluate     --------------------------
	.section	.nv.info.erfGovaluate,"",@"SHT_CUDA_INFO"
	.sectionflags	@""
	.align	4


	//----- nvinfo : EIATTR_CUDA_API_VERSION
	.align		4
        /*0000*/ 	.byte	0x04, 0x37
        /*0002*/ 	.short	(.L_7 - .L_6)
.L_6:
        /*0004*/ 	.word	0x00000082


	//----- nvinfo : EIATTR_KPARAM_INFO
	.align		4
.L_7:
        /*0008*/ 	.byte	0x04, 0x17
        /*000a*/ 	.short	(.L_9 - .L_8)
.L_8:
        /*000c*/ 	.word	0x00000000
        /*0010*/ 	.short	0x0001
        /*0012*/ 	.short	0x0008
        /*0014*/ 	.byte	0x00, 0xf0, 0x11, 0x00


	//----- nvinfo : EIATTR_KPARAM_INFO
	.align		4
.L_9:
        /*0018*/ 	.byte	0x04, 0x17
        /*001a*/ 	.short	(.L_11 - .L_10)
.L_10:
        /*001c*/ 	.word	0x00000000
        /*0020*/ 	.short	0x0000
        /*0022*/ 	.short	0x0000
        /*0024*/ 	.byte	0x00, 0xf5, 0x21, 0x00


	//----- nvinfo : EIATTR_SPARSE_MMA_MASK
	.align		4
.L_11:
        /*0028*/ 	.byte	0x03, 0x50
        /*002a*/ 	.short	0x0000


	//----- nvinfo : EIATTR_MAXREG_COUNT
	.align		4
        /*002c*/ 	.byte	0x03, 0x1b
        /*002e*/ 	.short	0x00ff


	//----- nvinfo : EIATTR_MERCURY_ISA_VERSION
	.align		4
        /*0030*/ 	.byte	0x03, 0x5f
        /*0032*/ 	.short	0x0101


	//----- nvinfo : EIATTR_VRC_CTA_INIT_COUNT
	.align		4
        /*0034*/ 	.byte	0x02, 0x4a
	.zero		1
	.zero		1


	//----- nvinfo : EIATTR_EXIT_INSTR_OFFSETS
	.align		4
        /*0038*/ 	.byte	0x04, 0x1c
        /*003a*/ 	.short	(.L_13 - .L_12)


	//   ....[0]....
.L_12:
        /*003c*/ 	.word	0x000000a0


	//   ....[1]....
        /*0040*/ 	.word	0x000002c0


	//----- nvinfo : EIATTR_CBANK_PARAM_SIZE
	.align		4
.L_13:
        /*0044*/ 	.byte	0x03, 0x19
        /*0046*/ 	.short	0x000c


	//----- nvinfo : EIATTR_PARAM_CBANK
	.align		4
        /*0048*/ 	.byte	0x04, 0x0a
        /*004a*/ 	.short	(.L_15 - .L_14)
	.align		4
.L_14:
        /*004c*/ 	.word	index@(.nv.constant0.erfGovaluate)
        /*0050*/ 	.short	0x0380
        /*0052*/ 	.short	0x000c


	//----- nvinfo : EIATTR_SW_WAR
	.align		4
.L_15:
        /*0054*/ 	.byte	0x04, 0x36
        /*0056*/ 	.short	(.L_17 - .L_16)
.L_16:
        /*0058*/ 	.word	0x00000008
.L_17:


//--------------------- .nv.callgraph             --------------------------
	.section	.nv.callgraph,"",@"SHT_CUDA_CALLGRAPH"
	.align	4
	.sectionentsize	8
	.align		4
        /*0000*/ 	.word	0x00000000
	.align		4
        /*0004*/ 	.word	0xffffffff
	.align		4
        /*0008*/ 	.word	0x00000000
	.align		4
        /*000c*/ 	.word	0xfffffffe
	.align		4
        /*0010*/ 	.word	0x00000000
	.align		4
        /*0014*/ 	.word	0xfffffffd
	.align		4
        /*0018*/ 	.word	0x00000000
	.align		4
        /*001c*/ 	.word	0xfffffffc


//--------------------- .text.erfGovaluate        --------------------------
	.section	.text.erfGovaluate,"ax",@progbits
	.align	128
        .global         erfGovaluate
        .type           erfGovaluate,@function
        .size           erfGovaluate,(.L_x_1 - erfGovaluate)
        .other          erfGovaluate,@"STO_CUDA_ENTRY STV_DEFAULT"
erfGovaluate:
.text.erfGovaluate:
[----:B------:R-:W-:Y:S01]  /*0000*/  LDC R1, c[0x0][0x37c] ;  /* 0x0000df00ff017b82 */ /* 0x000fe20000000800 */
[----:B------:R-:W0:Y:S07]  /*0010*/  S2R R0, SR_TID.X ;  /* 0x0000000000007919 */ /* 0x000e2e0000002100 */
[----:B------:R-:W-:Y:S01]  /*0020*/  S2UR UR4, SR_CTAID.Y ;  /* 0x00000000000479c3 */ /* 0x000fe20000002600 */
[----:B------:R-:W1:Y:S01]  /*0030*/  LDCU UR5, c[0x0][0x370] ;  /* 0x00006e00ff0577ac */ /* 0x000e620008000800 */
[----:B------:R-:W2:Y:S06]  /*0040*/  LDCU UR7, c[0x0][0x388] ;  /* 0x00007100ff0777ac */ /* 0x000eac0008000800 */
[----:B------:R-:W1:Y:S08]  /*0050*/  S2UR UR6, SR_CTAID.X ;  /* 0x00000000000679c3 */ /* 0x000e700000002500 */
[----:B------:R-:W0:Y:S01]  /*0060*/  LDC R5, c[0x0][0x360] ;  /* 0x0000d800ff057b82 */ /* 0x000e220000000800 */
[----:B-1----:R-:W-:-:S06]  /*0070*/  UIMAD UR4, UR4, UR5, UR6 ;  /* 0x00000005040472a4 */ /* 0x002fcc000f8e0206 */
[----:B0-----:R-:W-:-:S05]  /*0080*/  IMAD R5, R5, UR4, R0 ;  /* 0x0000000405057c24 */ /* 0x001fca000f8e0200 */
[----:B--2---:R-:W-:-:S13]  /*0090*/  ISETP.GE.AND P0, PT, R5, UR7, PT ;  /* 0x0000000705007c0c */ /* 0x004fda000bf06270 */
[----:B------:R-:W-:Y:S05]  /*00a0*/  @P0 EXIT ;  /* 0x000000000000094d */ /* 0x000fea0003800000 */
[----:B------:R-:W0:Y:S01]  /*00b0*/  LDC.64 R2, c[0x0][0x380] ;  /* 0x0000e000ff027b82 */ /* 0x000e220000000a00 */
[----:B------:R-:W1:Y:S01]  /*00c0*/  LDCU.64 UR4, c[0x0][0x358] ;  /* 0x00006b00ff0477ac */ /* 0x000e620008000a00 */
[----:B0-----:R-:W-:-:S05]  /*00d0*/  IMAD.WIDE R2, R5, 0x4, R2 ;  /* 0x0000000405027825 */ /* 0x001fca00078e0202 */
[----:B-1----:R-:W2:Y:S01]  /*00e0*/  LDG.E R0, desc[UR4][R2.64] ;  /* 0x0000000402007981 */ /* 0x002ea2000c1e1900 */
[----:B------:R-:W-:Y:S02]  /*00f0*/  HFMA2 R6, -RZ, RZ, 0.8349609375, 5.424022674560546875e-06 ;  /* 0x3aae005bff067431 */ /* 0x000fe400000001ff */
[----:B------:R-:W-:Y:S01]  /*0100*/  IMAD.MOV.U32 R4, RZ, RZ, 0x38eb4c3a ;  /* 0x38eb4c3aff047424 */ /* 0x000fe200078e00ff */
[----:B------:R-:W-:Y:S01]  /*0110*/  MOV R9, 0x3d24d99a ;  /* 0x3d24d99a00097802 */ /* 0x000fe20000000f00 */
[----:B------:R-:W-:Y:S02]  /*0120*/  IMAD.MOV.U32 R7, RZ, RZ, 0x3c09919f ;  /* 0x3c09919fff077424 */ /* 0x000fe400078e00ff */
[----:B------:R-:W-:Y:S02]  /*0130*/  HFMA2 R8, -RZ, RZ, 1.8525390625, -0.310791015625 ;  /* 0x3f69b4f9ff087431 */ /* 0x000fe400000001ff */
[C---:B--2---:R-:W-:Y:S01]  /*0140*/  FMUL R5, R0.reuse, R0 ;  /* 0x0000000000057220 */ /* 0x044fe20000400000 */
[----:B------:R-:W-:-:S04]  /*0150*/  FSETP.GE.AND P0, PT, |R0|, 1.0029599666595458984, PT ;  /* 0x3f8060fe0000780b */ /* 0x000fc80003f06200 */
[----:B------:R-:W-:Y:S02]  /*0160*/  FSEL R5, |R0|, R5, P0 ;  /* 0x0000000500057208 */ /* 0x000fe40000000200 */
[----:B------:R-:W-:Y:S02]  /*0170*/  FSEL R4, R4, 8.4834944573231041431e-05, P0 ;  /* 0x38b1e96a04047808 */ /* 0x000fe40000000000 */
[----:B------:R-:W-:Y:S02]  /*0180*/  FSEL R6, -R6, -0.00082130916416645050049, P0 ;  /* 0xba574d2006067808 */ /* 0x000fe40000000100 */
[----:B------:R-:W-:Y:S02]  /*0190*/  FSEL R7, R7, 0.0052134888246655464172, P0 ;  /* 0x3baad5ea07077808 */ /* 0x000fe40000000000 */
[----:B------:R-:W-:Y:S01]  /*01a0*/  FSEL R9, -R9, -0.026868773624300956726, P0 ;  /* 0xbcdc1be709097808 */ /* 0x000fe20000000100 */
[----:B------:R-:W-:Y:S01]  /*01b0*/  FFMA R4, R5, R4, R6 ;  /* 0x0000000405047223 */ /* 0x000fe20000000006 */
[----:B------:R-:W-:-:S03]  /*01c0*/  IMAD.MOV.U32 R6, RZ, RZ, 0x3e235519 ;  /* 0x3e235519ff067424 */ /* 0x000fc600078e00ff */
[C---:B------:R-:W-:Y:S02]  /*01d0*/  FFMA R4, R5.reuse, R4, R7 ;  /* 0x0000000405047223 */ /* 0x040fe40000000007 */
[----:B------:R-:W-:Y:S01]  /*01e0*/  FSEL R7, R6, 0.11284004896879196167, P0 ;  /* 0x3de718af06077808 */ /* 0x000fe20000000000 */
[----:B------:R-:W-:Y:S02]  /*01f0*/  IMAD.MOV.U32 R6, RZ, RZ, 0x3f210a14 ;  /* 0x3f210a14ff067424 */ /* 0x000fe400078e00ff */
[----:B------:R-:W-:Y:S01]  /*0200*/  FFMA R4, R5, R4, R9 ;  /* 0x0000000405047223 */ /* 0x000fe20000000009 */
[----:B------:R-:W-:-:S03]  /*0210*/  FSEL R9, R8, -0.37612664699554443359, P0 ;  /* 0xbec093ac08097808 */ /* 0x000fc60000000000 */
[----:B------:R-:W-:Y:S01]  /*0220*/  FFMA R4, R5, R4, R7 ;  /* 0x0000000405047223 */ /* 0x000fe20000000007 */
[----:B------:R-:W-:-:S03]  /*0230*/  FSEL R7, R6, 0.12837915122509002686, P0 ;  /* 0x3e0375d306077808 */ /* 0x000fc60000000000 */
[C---:B------:R-:W-:Y:S01]  /*0240*/  FFMA R4, R5.reuse, R4, R9 ;  /* 0x0000000405047223 */ /* 0x040fe20000000009 */
[----:B------:R-:W-:-:S03]  /*0250*/  FSEL R9, -R5, R0, P0 ;  /* 0x0000000005097208 */ /* 0x000fc60000000100 */
[----:B------:R-:W-:-:S04]  /*0260*/  FFMA R4, R5, R4, R7 ;  /* 0x0000000405047223 */ /* 0x000fc80000000007 */
[----:B------:R-:W-:-:S04]  /*0270*/  FFMA R9, R4, R9, R9 ;  /* 0x0000000904097223 */ /* 0x000fc80000000009 */
[----:B------:R-:W0:Y:S02]  /*0280*/  @P0 MUFU.EX2 R4, R9 ;  /* 0x0000000900040308 */ /* 0x000e240000000800 */
[----:B0-----:R-:W-:-:S05]  /*0290*/  @P0 FADD R5, -R4, 1 ;  /* 0x3f80000004050421 */ /* 0x001fca0000000100 */
[----:B------:R-:W-:-:S05]  /*02a0*/  @P0 LOP3.LUT R9, R5, 0x80000000, R0, 0xb8, !PT ;  /* 0x8000000005090812 */ /* 0x000fca00078eb800 */
[----:B------:R-:W-:Y:S01]  /*02b0*/  STG.E desc[UR4][R2.64], R9 ;  /* 0x0000000902007986 */ /* 0x000fe2000c101904 */
[----:B------:R-:W-:Y:S05]  /*02c0*/  EXIT ;  /* 0x000000000000794d */ /* 0x000fea0003800000 */
.L_x_0:
[----:B------:R-:W-:-:S00]  /*02d0*/  BRA `(.L_x_0) ;  /* 0xfffffffc00fc7947 */ /* 0x000fc0000383ffff */
[----:B------:R-:W-:-:S00]  /*02e0*/  NOP ;  /* 0x0000000000007918 */ /* 0x000fc00000000000 */
        /* <DEDUP_REMOVED lines=9> */
.L_x_1:


//--------------------- .nv.shared.reserved.0     --------------------------
	.section	.nv.shared.reserved.0,"aw",@nobits
	.weak		__nv_reservedSMEM_offset_0_alias
	.size		__nv_reservedSMEM_offset_0_alias, 0, 64
	.other		__nv_reservedSMEM_offset_0_alias,@"STO_CUDA_RESERVED_SHARED STV_DEFAULT"
__nv_reservedSMEM_offset_0_alias:
	.zero		0
	.zero		64


//--------------------- .nv.constant0.erfGovaluate --------------------------
	.section	.nv.constant0.erfGovaluate,"a",@progbits
	.sectionflags	@""
	.align	4
.nv.constant0.erfGovaluate:
	.zero		908


//--------------------- SYMBOLS --------------------------

	.type		.nv.reservedSmem.offset0,@object
	.size		.nv.reservedSmem.offset0,0x4
